//
// Generated by NVIDIA NVVM Compiler
//
// Compiler Build ID: CL-36424714
// Cuda compilation tools, release 13.0, V13.0.88
// Based on NVVM 20.0.0
//

.version 9.0
.target sm_100
.address_size 64

	// .globl	_Z12simpleKernelPiS_iii

.visible .entry _Z12simpleKernelPiS_iii(
	.param .u64 .ptr .align 1 _Z12simpleKernelPiS_iii_param_0,
	.param .u64 .ptr .align 1 _Z12simpleKernelPiS_iii_param_1,
	.param .u32 _Z12simpleKernelPiS_iii_param_2,
	.param .u32 _Z12simpleKernelPiS_iii_param_3,
	.param .u32 _Z12simpleKernelPiS_iii_param_4
)
{


	ret;

}


// ===== COMPILED SASS (sm_100) =====

	.target	sm_100

	.elftype	@"ET_EXEC"


//--------------------- .note.nv.tkinfo           --------------------------
	.section	.note.nv.tkinfo,"",@"SHT_NOTE"
	.sectionflags	@"SHF_NOTE_NV_TKINFO"
	.tkinfo
        /*0018*/ 	.word	0x00000002
        /*0030*/ 	.string	""
        /*0030*/ 	.string	"ptxas"
        /*0030*/ 	.string	"Cuda compilation tools, release 13.0, V13.0.88"
        /*0030*/ 	.string	"Build cuda_13.0.r13.0/compiler.36424714_0"
        /*0030*/ 	.string	"-arch sm_100 -m 64 "



//--------------------- .note.nv.cuinfo           --------------------------
	.section	.note.nv.cuinfo,"",@"SHT_NOTE"
	.sectionflags	@"SHF_NOTE_NV_CUINFO"
        /*0018*/ 	.short	0x0002
        /*001a*/ 	.short	0x0064
        /*001c*/ 	.short	0x0082
	.zero		2


//--------------------- .nv.info                  --------------------------
	.section	.nv.info,"",@"SHT_CUDA_INFO"
	.align	4


	//----- nvinfo : EIATTR_REGCOUNT
	.align		4
        /*0000*/ 	.byte	0x04, 0x2f
        /*0002*/ 	.short	(.L_1 - .L_0)
	.align		4
.L_0:
        /*0004*/ 	.word	index@(_Z12simpleKernelPiS_iii)
        /*0008*/ 	.word	0x00000004


	//----- nvinfo : EIATTR_FRAME_SIZE
	.align		4
.L_1:
        /*000c*/ 	.byte	0x04, 0x11
        /*000e*/ 	.short	(.L_3 - .L_2)
	.align		4
.L_2:
        /*0010*/ 	.word	index@(_Z12simpleKernelPiS_iii)
        /*0014*/ 	.word	0x00000000


	//----- nvinfo : EIATTR_MIN_STACK_SIZE
	.align		4
.L_3:
        /*0018*/ 	.byte	0x04, 0x12
        /*001a*/ 	.short	(.L_5 - .L_4)
	.align		4
.L_4:
        /*001c*/ 	.word	index@(_Z12simpleKernelPiS_iii)
        /*0020*/ 	.word	0x00000000
.L_5:


//--------------------- .nv.compat                --------------------------
	.section	.nv.compat,"",@"SHT_CUDA_COMPAT_INFO"
	.align	4
        /*0000*/ 	.byte	0x02, 0x09, 0x00, 0x00, 0x02, 0x02, 0x01, 0x00, 0x02, 0x05, 0x05, 0x00, 0x03, 0x07, 0x01, 0x01
        /*0010*/ 	.byte	0x02, 0x03, 0x00, 0x00, 0x02, 0x06, 0x01, 0x00, 0x04, 0x0b, 0x08, 0x00, 0x09, 0x00, 0x00, 0x00
        /*0020*/ 	.byte	0x00, 0x00, 0x00, 0x00


//--------------------- .nv.info._Z12simpleKernelPiS_iii --------------------------
	.section	.nv.info._Z12simpleKernelPiS_iii,"",@"SHT_CUDA_INFO"
	.sectionflags	@""
	.align	4


	//----- nvinfo : EIATTR_CUDA_API_VERSION
	.align		4
        /*0000*/ 	.byte	0x04, 0x37
        /*0002*/ 	.short	(.L_7 - .L_6)
.L_6:
        /*0004*/ 	.word	0x00000082


	//----- nvinfo : EIATTR_KPARAM_INFO
	.align		4
.L_7:
        /*0008*/ 	.byte	0x04, 0x17
        /*000a*/ 	.short	(.L_9 - .L_8)
.L_8:
        /*000c*/ 	.word	0x00000000
        /*0010*/ 	.short	0x0004
        /*0012*/ 	.short	0x0018
        /*0014*/ 	.byte	0x00, 0xf0, 0x11, 0x00


	//----- nvinfo : EIATTR_KPARAM_INFO
	.align		4
.L_9:
        /*0018*/ 	.byte	0x04, 0x17
        /*001a*/ 	.short	(.L_11 - .L_10)
.L_10:
        /*001c*/ 	.word	0x00000000
        /*0020*/ 	.short	0x0003
        /*0022*/ 	.short	0x0014
        /*0024*/ 	.byte	0x00, 0xf0, 0x11, 0x00


	//----- nvinfo : EIATTR_KPARAM_INFO
	.align		4
.L_11:
        /*0028*/ 	.byte	0x04, 0x17
        /*002a*/ 	.short	(.L_13 - .L_12)
.L_12:
        /*002c*/ 	.word	0x00000000
        /*0030*/ 	.short	0x0002
        /*0032*/ 	.short	0x0010
        /*0034*/ 	.byte	0x00, 0xf0, 0x11, 0x00


	//----- nvinfo : EIATTR_KPARAM_INFO
	.align		4
.L_13:
        /*0038*/ 	.byte	0x04, 0x17
        /*003a*/ 	.short	(.L_15 - .L_14)
.L_14:
        /*003c*/ 	.word	0x00000000
        /*0040*/ 	.short	0x0001
        /*0042*/ 	.short	0x0008
        /*0044*/ 	.byte	0x00, 0xf5, 0x21, 0x00


	//----- nvinfo : EIATTR_KPARAM_INFO
	.align		4
.L_15:
        /*0048*/ 	.byte	0x04, 0x17
        /*004a*/ 	.short	(.L_17 - .L_16)
.L_16:
        /*004c*/ 	.word	0x00000000
        /*0050*/ 	.short	0x0000
        /*0052*/ 	.short	0x0000
        /*0054*/ 	.byte	0x00, 0xf5, 0x21, 0x00


	//----- nvinfo : EIATTR_SPARSE_MMA_MASK
	.align		4
.L_17:
        /*0058*/ 	.byte	0x03, 0x50
        /*005a*/ 	.short	0x0000


	//----- nvinfo : EIATTR_MAXREG_COUNT
	.align		4
        /*005c*/ 	.byte	0x03, 0x1b
        /*005e*/ 	.short	0x00ff


	//----- nvinfo : EIATTR_MERCURY_ISA_VERSION
	.align		4
        /*0060*/ 	.byte	0x03, 0x5f
        /*0062*/ 	.short	0x0101


	//----- nvinfo : EIATTR_VRC_CTA_INIT_COUNT
	.align		4
        /*0064*/ 	.byte	0x02, 0x4a
	.zero		1
	.zero		1


	//----- nvinfo : EIATTR_EXIT_INSTR_OFFSETS
	.align		4
        /*0068*/ 	.byte	0x04, 0x1c
        /*006a*/ 	.short	(.L_19 - .L_18)


	//   ....[0]....
.L_18:
        /*006c*/ 	.word	0x00000010


	//----- nvinfo : EIATTR_CBANK_PARAM_SIZE
	.align		4
.L_19:
        /*0070*/ 	.byte	0x03, 0x19
        /*0072*/ 	.short	0x001c


	//----- nvinfo : EIATTR_PARAM_CBANK
	.align		4
        /*0074*/ 	.byte	0x04, 0x0a
        /*0076*/ 	.short	(.L_21 - .L_20)
	.align		4
.L_20:
        /*0078*/ 	.word	index@(.nv.constant0._Z12simpleKernelPiS_iii)
        /*007c*/ 	.short	0x0380
        /*007e*/ 	.short	0x001c


	//----- nvinfo : EIATTR_SW_WAR
	.align		4
.L_21:
        /*0080*/ 	.byte	0x04, 0x36
        /*0082*/ 	.short	(.L_23 - .L_22)
.L_22:
        /*0084*/ 	.word	0x00000008
.L_23:


//--------------------- .nv.callgraph             --------------------------
	.section	.nv.callgraph,"",@"SHT_CUDA_CALLGRAPH"
	.align	4
	.sectionentsize	8
	.align		4
        /*0000*/ 	.word	0x00000000
	.align		4
        /*0004*/ 	.word	0xffffffff
	.align		4
        /*0008*/ 	.word	0x00000000
	.align		4
        /*000c*/ 	.word	0xfffffffe
	.align		4
        /*0010*/ 	.word	0x00000000
	.align		4
        /*0014*/ 	.word	0xfffffffd
	.align		4
        /*0018*/ 	.word	0x00000000
	.align		4
        /*001c*/ 	.word	0xfffffffc


//--------------------- .text._Z12simpleKernelPiS_iii --------------------------
	.section	.text._Z12simpleKernelPiS_iii,"ax",@progbits
	.align	128
        .global         _Z12simpleKernelPiS_iii
        .type           _Z12simpleKernelPiS_iii,@function
        .size           _Z12simpleKernelPiS_iii,(.L_x_1 - _Z12simpleKernelPiS_iii)
        .other          _Z12simpleKernelPiS_iii,@"STO_CUDA_ENTRY STV_DEFAULT"
_Z12simpleKernelPiS_iii:
.text._Z12simpleKernelPiS_iii:
[----:B------:R-:W-:Y:S01]  /*0000*/  LDC R1, c[0x0][0x37c] ;  /* 0x0000df00ff017b82 */ /* 0x000fe20000000800 */
[----:B------:R-:W-:Y:S05]  /*0010*/  EXIT ;  /* 0x000000000000794d */ /* 0x000fea0003800000 */
.L_x_0:
[----:B------:R-:W-:-:S00]  /*0020*/  BRA `(.L_x_0) ;  /* 0xfffffffc00fc7947 */ /* 0x000fc0000383ffff */
[----:B------:R-:W-:-:S00]  /*0030*/  NOP ;  /* 0x0000000000007918 */ /* 0x000fc00000000000 */
        /* <DEDUP_REMOVED lines=12> */
.L_x_1:


//--------------------- .nv.shared.reserved.0     --------------------------
	.section	.nv.shared.reserved.0,"aw",@nobits
	.weak		__nv_reservedSMEM_offset_0_alias
	.size		__nv_reservedSMEM_offset_0_alias, 0, 64
	.other		__nv_reservedSMEM_offset_0_alias,@"STO_CUDA_RESERVED_SHARED STV_DEFAULT"
__nv_reservedSMEM_offset_0_alias:
	.zero		0
	.zero		64


//--------------------- .nv.constant0._Z12simpleKernelPiS_iii --------------------------
	.section	.nv.constant0._Z12simpleKernelPiS_iii,"a",@progbits
	.sectionflags	@""
	.align	4
.nv.constant0._Z12simpleKernelPiS_iii:
	.zero		924


//--------------------- SYMBOLS --------------------------

	.type		.nv.reservedSmem.offset0,@object
	.size		.nv.reservedSmem.offset0,0x4
